//
// Generated by NVIDIA NVVM Compiler
//
// Compiler Build ID: CL-36424714
// Cuda compilation tools, release 13.0, V13.0.88
// Based on NVVM 20.0.0
//

.version 9.0
.target sm_100
.address_size 64

	// .globl	_Z17copy_const_kernelPfPKfi

.visible .entry _Z17copy_const_kernelPfPKfi(
	.param .u64 .ptr .align 1 _Z17copy_const_kernelPfPKfi_param_0,
	.param .u64 .ptr .align 1 _Z17copy_const_kernelPfPKfi_param_1,
	.param .u32 _Z17copy_const_kernelPfPKfi_param_2
)
{
	.reg .pred 	%p<3>;
	.reg .b32 	%r<12>;
	.reg .b32 	%f<2>;
	.reg .b64 	%rd<9>;

	ld.param.u64 	%rd1, [_Z17copy_const_kernelPfPKfi_param_0];
	ld.param.u64 	%rd2, [_Z17copy_const_kernelPfPKfi_param_1];
	ld.param.u32 	%r2, [_Z17copy_const_kernelPfPKfi_param_2];
	mov.u32 	%r3, %tid.x;
	mov.u32 	%r4, %ctaid.x;
	mov.u32 	%r5, %ntid.x;
	mov.u32 	%r6, %tid.y;
	mov.u32 	%r7, %ctaid.y;
	mov.u32 	%r8, %ntid.y;
	mad.lo.s32 	%r9, %r7, %r8, %r6;
	mov.u32 	%r10, %nctaid.x;
	mad.lo.s32 	%r11, %r9, %r10, %r4;
	mad.lo.s32 	%r1, %r11, %r5, %r3;
	setp.ge.s32 	%p1, %r1, %r2;
	@%p1 bra 	$L__BB0_3;
	cvta.to.global.u64 	%rd3, %rd2;
	mul.wide.s32 	%rd4, %r1, 4;
	add.s64 	%rd5, %rd3, %rd4;
	ld.global.f32 	%f1, [%rd5];
	setp.eq.f32 	%p2, %f1, 0f00000000;
	@%p2 bra 	$L__BB0_3;
	cvta.to.global.u64 	%rd6, %rd1;
	add.s64 	%rd8, %rd6, %rd4;
	st.global.f32 	[%rd8], %f1;
$L__BB0_3:
	ret;

}
	// .globl	_Z16update_2D_kernelPfS_iifi
.visible .entry _Z16update_2D_kernelPfS_iifi(
	.param .u64 .ptr .align 1 _Z16update_2D_kernelPfS_iifi_param_0,
	.param .u64 .ptr .align 1 _Z16update_2D_kernelPfS_iifi_param_1,
	.param .u32 _Z16update_2D_kernelPfS_iifi_param_2,
	.param .u32 _Z16update_2D_kernelPfS_iifi_param_3,
	.param .f32 _Z16update_2D_kernelPfS_iifi_param_4,
	.param .u32 _Z16update_2D_kernelPfS_iifi_param_5
)
{
	.reg .pred 	%p<6>;
	.reg .b32 	%r<23>;
	.reg .b32 	%f<12>;
	.reg .b64 	%rd<16>;

	ld.param.u64 	%rd1, [_Z16update_2D_kernelPfS_iifi_param_0];
	ld.param.u64 	%rd2, [_Z16update_2D_kernelPfS_iifi_param_1];
	ld.param.u32 	%r5, [_Z16update_2D_kernelPfS_iifi_param_2];
	ld.param.u32 	%r6, [_Z16update_2D_kernelPfS_iifi_param_3];
	ld.param.f32 	%f1, [_Z16update_2D_kernelPfS_iifi_param_4];
	ld.param.u32 	%r7, [_Z16update_2D_kernelPfS_iifi_param_5];
	mov.u32 	%r8, %tid.x;
	mov.u32 	%r9, %ctaid.x;
	mov.u32 	%r10, %ntid.x;
	mad.lo.s32 	%r1, %r9, %r10, %r8;
	mov.u32 	%r11, %tid.y;
	mov.u32 	%r12, %ctaid.y;
	mov.u32 	%r13, %ntid.y;
	mad.lo.s32 	%r2, %r12, %r13, %r11;
	mov.u32 	%r14, %nctaid.x;
	mul.lo.s32 	%r15, %r14, %r10;
	mul.lo.s32 	%r3, %r15, %r2;
	add.s32 	%r4, %r3, %r1;
	setp.ge.s32 	%p1, %r4, %r7;
	@%p1 bra 	$L__BB1_2;
	add.s32 	%r16, %r5, -1;
	setp.eq.s32 	%p2, %r1, %r16;
	cvta.to.global.u64 	%rd3, %rd2;
	cvta.to.global.u64 	%rd4, %rd1;
	mul.wide.s32 	%rd5, %r4, 4;
	add.s64 	%rd6, %rd3, %rd5;
	ld.global.f32 	%f2, [%rd6];
	setp.eq.s32 	%p3, %r2, 0;
	sub.s32 	%r17, %r4, %r5;
	selp.b32 	%r18, %r1, %r17, %p3;
	mul.wide.s32 	%rd7, %r18, 4;
	add.s64 	%rd8, %rd3, %rd7;
	ld.global.f32 	%f3, [%rd8];
	add.s32 	%r19, %r6, -1;
	setp.eq.s32 	%p4, %r2, %r19;
	selp.b32 	%r20, 0, %r5, %p4;
	mul.wide.s32 	%rd9, %r20, 4;
	add.s64 	%rd10, %rd6, %rd9;
	ld.global.f32 	%f4, [%rd10];
	add.f32 	%f5, %f3, %f4;
	setp.eq.s32 	%p5, %r1, 0;
	add.s32 	%r21, %r4, -1;
	selp.b32 	%r22, %r3, %r21, %p5;
	mul.wide.s32 	%rd11, %r22, 4;
	add.s64 	%rd12, %rd3, %rd11;
	ld.global.f32 	%f6, [%rd12];
	add.f32 	%f7, %f5, %f6;
	selp.b64 	%rd13, 0, 4, %p2;
	add.s64 	%rd14, %rd6, %rd13;
	ld.global.f32 	%f8, [%rd14];
	add.f32 	%f9, %f7, %f8;
	fma.rn.f32 	%f10, %f2, 0fC0800000, %f9;
	fma.rn.f32 	%f11, %f1, %f10, %f2;
	add.s64 	%rd15, %rd4, %rd5;
	st.global.f32 	[%rd15], %f11;
$L__BB1_2:
	ret;

}


// ===== COMPILED SASS (sm_100) =====

	.target	sm_100

	.elftype	@"ET_EXEC"


//--------------------- .note.nv.tkinfo           --------------------------
	.section	.note.nv.tkinfo,"",@"SHT_NOTE"
	.sectionflags	@"SHF_NOTE_NV_TKINFO"
	.tkinfo
        /*0018*/ 	.word	0x00000002
        /*0030*/ 	.string	""
        /*0030*/ 	.string	"ptxas"
        /*0030*/ 	.string	"Cuda compilation tools, release 13.0, V13.0.88"
        /*0030*/ 	.string	"Build cuda_13.0.r13.0/compiler.36424714_0"
        /*0030*/ 	.string	"-arch sm_100 -m 64 "



//--------------------- .note.nv.cuinfo           --------------------------
	.section	.note.nv.cuinfo,"",@"SHT_NOTE"
	.sectionflags	@"SHF_NOTE_NV_CUINFO"
        /*0018*/ 	.short	0x0002
        /*001a*/ 	.short	0x0064
        /*001c*/ 	.short	0x0082
	.zero		2


//--------------------- .nv.info                  --------------------------
	.section	.nv.info,"",@"SHT_CUDA_INFO"
	.align	4


	//----- nvinfo : EIATTR_REGCOUNT
	.align		4
        /*0000*/ 	.byte	0x04, 0x2f
        /*0002*/ 	.short	(.L_1 - .L_0)
	.align		4
.L_0:
        /*0004*/ 	.word	index@(_Z17copy_const_kernelPfPKfi)
        /*0008*/ 	.word	0x0000000a


	//----- nvinfo : EIATTR_FRAME_SIZE
	.align		4
.L_1:
        /*000c*/ 	.byte	0x04, 0x11
        /*000e*/ 	.short	(.L_3 - .L_2)
	.align		4
.L_2:
        /*0010*/ 	.word	index@(_Z17copy_const_kernelPfPKfi)
        /*0014*/ 	.word	0x00000000


	//----- nvinfo : EIATTR_REGCOUNT
	.align		4
.L_3:
        /*0018*/ 	.byte	0x04, 0x2f
        /*001a*/ 	.short	(.L_5 - .L_4)
	.align		4
.L_4:
        /*001c*/ 	.word	index@(_Z16update_2D_kernelPfS_iifi)
        /*0020*/ 	.word	0x00000014


	//----- nvinfo : EIATTR_FRAME_SIZE
	.align		4
.L_5:
        /*0024*/ 	.byte	0x04, 0x11
        /*0026*/ 	.short	(.L_7 - .L_6)
	.align		4
.L_6:
        /*0028*/ 	.word	index@(_Z16update_2D_kernelPfS_iifi)
        /*002c*/ 	.word	0x00000000


	//----- nvinfo : EIATTR_MIN_STACK_SIZE
	.align		4
.L_7:
        /*0030*/ 	.byte	0x04, 0x12
        /*0032*/ 	.short	(.L_9 - .L_8)
	.align		4
.L_8:
        /*0034*/ 	.word	index@(_Z16update_2D_kernelPfS_iifi)
        /*0038*/ 	.word	0x00000000


	//----- nvinfo : EIATTR_MIN_STACK_SIZE
	.align		4
.L_9:
        /*003c*/ 	.byte	0x04, 0x12
        /*003e*/ 	.short	(.L_11 - .L_10)
	.align		4
.L_10:
        /*0040*/ 	.word	index@(_Z17copy_const_kernelPfPKfi)
        /*0044*/ 	.word	0x00000000
.L_11:


//--------------------- .nv.compat                --------------------------
	.section	.nv.compat,"",@"SHT_CUDA_COMPAT_INFO"
	.align	4
        /*0000*/ 	.byte	0x02, 0x09, 0x00, 0x00, 0x02, 0x02, 0x01, 0x00, 0x02, 0x05, 0x05, 0x00, 0x03, 0x07, 0x01, 0x01
        /*0010*/ 	.byte	0x02, 0x03, 0x00, 0x00, 0x02, 0x06, 0x01, 0x00, 0x04, 0x0b, 0x08, 0x00, 0x09, 0x00, 0x00, 0x00
        /*0020*/ 	.byte	0x00, 0x00, 0x00, 0x00


//--------------------- .nv.info._Z16update_2D_kernelPfS_iifi --------------------------
	.section	.nv.info._Z16update_2D_kernelPfS_iifi,"",@"SHT_CUDA_INFO"
	.sectionflags	@""
	.align	4


	//----- nvinfo : EIATTR_CUDA_API_VERSION
	.align		4
        /*0000*/ 	.byte	0x04, 0x37
        /*0002*/ 	.short	(.L_13 - .L_12)
.L_12:
        /*0004*/ 	.word	0x00000082


	//----- nvinfo : EIATTR_KPARAM_INFO
	.align		4
.L_13:
        /*0008*/ 	.byte	0x04, 0x17
        /*000a*/ 	.short	(.L_15 - .L_14)
.L_14:
        /*000c*/ 	.word	0x00000000
        /*0010*/ 	.short	0x0005
        /*0012*/ 	.short	0x001c
        /*0014*/ 	.byte	0x00, 0xf0, 0x11, 0x00


	//----- nvinfo : EIATTR_KPARAM_INFO
	.align		4
.L_15:
        /*0018*/ 	.byte	0x04, 0x17
        /*001a*/ 	.short	(.L_17 - .L_16)
.L_16:
        /*001c*/ 	.word	0x00000000
        /*0020*/ 	.short	0x0004
        /*0022*/ 	.short	0x0018
        /*0024*/ 	.byte	0x00, 0xf0, 0x11, 0x00


	//----- nvinfo : EIATTR_KPARAM_INFO
	.align		4
.L_17:
        /*0028*/ 	.byte	0x04, 0x17
        /*002a*/ 	.short	(.L_19 - .L_18)
.L_18:
        /*002c*/ 	.word	0x00000000
        /*0030*/ 	.short	0x0003
        /*0032*/ 	.short	0x0014
        /*0034*/ 	.byte	0x00, 0xf0, 0x11, 0x00


	//----- nvinfo : EIATTR_KPARAM_INFO
	.align		4
.L_19:
        /*0038*/ 	.byte	0x04, 0x17
        /*003a*/ 	.short	(.L_21 - .L_20)
.L_20:
        /*003c*/ 	.word	0x00000000
        /*0040*/ 	.short	0x0002
        /*0042*/ 	.short	0x0010
        /*0044*/ 	.byte	0x00, 0xf0, 0x11, 0x00


	//----- nvinfo : EIATTR_KPARAM_INFO
	.align		4
.L_21:
        /*0048*/ 	.byte	0x04, 0x17
        /*004a*/ 	.short	(.L_23 - .L_22)
.L_22:
        /*004c*/ 	.word	0x00000000
        /*0050*/ 	.short	0x0001
        /*0052*/ 	.short	0x0008
        /*0054*/ 	.byte	0x00, 0xf5, 0x21, 0x00


	//----- nvinfo : EIATTR_KPARAM_INFO
	.align		4
.L_23:
        /*0058*/ 	.byte	0x04, 0x17
        /*005a*/ 	.short	(.L_25 - .L_24)
.L_24:
        /*005c*/ 	.word	0x00000000
        /*0060*/ 	.short	0x0000
        /*0062*/ 	.short	0x0000
        /*0064*/ 	.byte	0x00, 0xf5, 0x21, 0x00


	//----- nvinfo : EIATTR_SPARSE_MMA_MASK
	.align		4
.L_25:
        /*0068*/ 	.byte	0x03, 0x50
        /*006a*/ 	.short	0x0000


	//----- nvinfo : EIATTR_MAXREG_COUNT
	.align		4
        /*006c*/ 	.byte	0x03, 0x1b
        /*006e*/ 	.short	0x00ff


	//----- nvinfo : EIATTR_MERCURY_ISA_VERSION
	.align		4
        /*0070*/ 	.byte	0x03, 0x5f
        /*0072*/ 	.short	0x0101


	//----- nvinfo : EIATTR_VRC_CTA_INIT_COUNT
	.align		4
        /*0074*/ 	.byte	0x02, 0x4a
	.zero		1
	.zero		1


	//----- nvinfo : EIATTR_EXIT_INSTR_OFFSETS
	.align		4
        /*0078*/ 	.byte	0x04, 0x1c
        /*007a*/ 	.short	(.L_27 - .L_26)


	//   ....[0]....
.L_26:
        /*007c*/ 	.word	0x000000f0


	//   ....[1]....
        /*0080*/ 	.word	0x00000320


	//----- nvinfo : EIATTR_CBANK_PARAM_SIZE
	.align		4
.L_27:
        /*0084*/ 	.byte	0x03, 0x19
        /*0086*/ 	.short	0x0020


	//----- nvinfo : EIATTR_PARAM_CBANK
	.align		4
        /*0088*/ 	.byte	0x04, 0x0a
        /*008a*/ 	.short	(.L_29 - .L_28)
	.align		4
.L_28:
        /*008c*/ 	.word	index@(.nv.constant0._Z16update_2D_kernelPfS_iifi)
        /*0090*/ 	.short	0x0380
        /*0092*/ 	.short	0x0020


	//----- nvinfo : EIATTR_SW_WAR
	.align		4
.L_29:
        /*0094*/ 	.byte	0x04, 0x36
        /*0096*/ 	.short	(.L_31 - .L_30)
.L_30:
        /*0098*/ 	.word	0x00000008
.L_31:


//--------------------- .nv.info._Z17copy_const_kernelPfPKfi --------------------------
	.section	.nv.info._Z17copy_const_kernelPfPKfi,"",@"SHT_CUDA_INFO"
	.sectionflags	@""
	.align	4


	//----- nvinfo : EIATTR_CUDA_API_VERSION
	.align		4
        /*0000*/ 	.byte	0x04, 0x37
        /*0002*/ 	.short	(.L_33 - .L_32)
.L_32:
        /*0004*/ 	.word	0x00000082


	//----- nvinfo : EIATTR_KPARAM_INFO
	.align		4
.L_33:
        /*0008*/ 	.byte	0x04, 0x17
        /*000a*/ 	.short	(.L_35 - .L_34)
.L_34:
        /*000c*/ 	.word	0x00000000
        /*0010*/ 	.short	0x0002
        /*0012*/ 	.short	0x0010
        /*0014*/ 	.byte	0x00, 0xf0, 0x11, 0x00


	//----- nvinfo : EIATTR_KPARAM_INFO
	.align		4
.L_35:
        /*0018*/ 	.byte	0x04, 0x17
        /*001a*/ 	.short	(.L_37 - .L_36)
.L_36:
        /*001c*/ 	.word	0x00000000
        /*0020*/ 	.short	0x0001
        /*0022*/ 	.short	0x0008
        /*0024*/ 	.byte	0x00, 0xf5, 0x21, 0x00


	//----- nvinfo : EIATTR_KPARAM_INFO
	.align		4
.L_37:
        /*0028*/ 	.byte	0x04, 0x17
        /*002a*/ 	.short	(.L_39 - .L_38)
.L_38:
        /*002c*/ 	.word	0x00000000
        /*0030*/ 	.short	0x0000
        /*0032*/ 	.short	0x0000
        /*0034*/ 	.byte	0x00, 0xf5, 0x21, 0x00


	//----- nvinfo : EIATTR_SPARSE_MMA_MASK
	.align		4
.L_39:
        /*0038*/ 	.byte	0x03, 0x50
        /*003a*/ 	.short	0x0000


	//----- nvinfo : EIATTR_MAXREG_COUNT
	.align		4
        /*003c*/ 	.byte	0x03, 0x1b
        /*003e*/ 	.short	0x00ff


	//----- nvinfo : EIATTR_MERCURY_ISA_VERSION
	.align		4
        /*0040*/ 	.byte	0x03, 0x5f
        /*0042*/ 	.short	0x0101


	//----- nvinfo : EIATTR_VRC_CTA_INIT_COUNT
	.align		4
        /*0044*/ 	.byte	0x02, 0x4a
	.zero		1
	.zero		1


	//----- nvinfo : EIATTR_EXIT_INSTR_OFFSETS
	.align		4
        /*0048*/ 	.byte	0x04, 0x1c
        /*004a*/ 	.short	(.L_41 - .L_40)


	//   ....[0]....
.L_40:
        /*004c*/ 	.word	0x000000d0


	//   ....[1]....
        /*0050*/ 	.word	0x00000130


	//   ....[2]....
        /*0054*/ 	.word	0x00000170


	//----- nvinfo : EIATTR_CBANK_PARAM_SIZE
	.align		4
.L_41:
        /*0058*/ 	.byte	0x03, 0x19
        /*005a*/ 	.short	0x0014


	//----- nvinfo : EIATTR_PARAM_CBANK
	.align		4
        /*005c*/ 	.byte	0x04, 0x0a
        /*005e*/ 	.short	(.L_43 - .L_42)
	.align		4
.L_42:
        /*0060*/ 	.word	index@(.nv.constant0._Z17copy_const_kernelPfPKfi)
        /*0064*/ 	.short	0x0380
        /*0066*/ 	.short	0x0014


	//----- nvinfo : EIATTR_SW_WAR
	.align		4
.L_43:
        /*0068*/ 	.byte	0x04, 0x36
        /*006a*/ 	.short	(.L_45 - .L_44)
.L_44:
        /*006c*/ 	.word	0x00000008
.L_45:


//--------------------- .nv.callgraph             --------------------------
	.section	.nv.callgraph,"",@"SHT_CUDA_CALLGRAPH"
	.align	4
	.sectionentsize	8
	.align		4
        /*0000*/ 	.word	0x00000000
	.align		4
        /*0004*/ 	.word	0xffffffff
	.align		4
        /*0008*/ 	.word	0x00000000
	.align		4
        /*000c*/ 	.word	0xfffffffe
	.align		4
        /*0010*/ 	.word	0x00000000
	.align		4
        /*0014*/ 	.word	0xfffffffd
	.align		4
        /*0018*/ 	.word	0x00000000
	.align		4
        /*001c*/ 	.word	0xfffffffc


//--------------------- .text._Z16update_2D_kernelPfS_iifi --------------------------
	.section	.text._Z16update_2D_kernelPfS_iifi,"ax",@progbits
	.align	128
        .global         _Z16update_2D_kernelPfS_iifi
        .type           _Z16update_2D_kernelPfS_iifi,@function
        .size           _Z16update_2D_kernelPfS_iifi,(.L_x_2 - _Z16update_2D_kernelPfS_iifi)
        .other          _Z16update_2D_kernelPfS_iifi,@"STO_CUDA_ENTRY STV_DEFAULT"
_Z16update_2D_kernelPfS_iifi:
.text._Z16update_2D_kernelPfS_iifi:
[----:B------:R-:W-:Y:S01]  /*0000*/  LDC R1, c[0x0][0x37c] ;  /* 0x0000df00ff017b82 */ /* 0x000fe20000000800 */
[----:B------:R-:W0:Y:S07]  /*0010*/  S2R R2, SR_TID.Y ;  /* 0x0000000000027919 */ /* 0x000e2e0000002200 */
[----:B------:R-:W1:Y:S01]  /*0020*/  LDC R5, c[0x0][0x360] ;  /* 0x0000d800ff057b82 */ /* 0x000e620000000800 */
[----:B------:R-:W2:Y:S01]  /*0030*/  LDCU UR7, c[0x0][0x39c] ;  /* 0x00007380ff0777ac */ /* 0x000ea20008000800 */
[----:B------:R-:W3:Y:S06]  /*0040*/  S2R R0, SR_TID.X ;  /* 0x0000000000007919 */ /* 0x000eec0000002100 */
[----:B------:R-:W0:Y:S08]  /*0050*/  S2UR UR5, SR_CTAID.Y ;  /* 0x00000000000579c3 */ /* 0x000e300000002600 */
[----:B------:R-:W0:Y:S01]  /*0060*/  LDC R3, c[0x0][0x364] ;  /* 0x0000d900ff037b82 */ /* 0x000e220000000800 */
[----:B------:R-:W1:Y:S07]  /*0070*/  LDCU UR6, c[0x0][0x370] ;  /* 0x00006e00ff0677ac */ /* 0x000e6e0008000800 */
[----:B------:R-:W3:Y:S01]  /*0080*/  S2UR UR4, SR_CTAID.X ;  /* 0x00000000000479c3 */ /* 0x000ee20000002500 */
[----:B0-----:R-:W-:-:S02]  /*0090*/  IMAD R2, R3, UR5, R2 ;  /* 0x0000000503027c24 */ /* 0x001fc4000f8e0202 */
[----:B-1----:R-:W-:-:S04]  /*00a0*/  IMAD R3, R5, UR6, RZ ;  /* 0x0000000605037c24 */ /* 0x002fc8000f8e02ff */
[----:B------:R-:W-:Y:S02]  /*00b0*/  IMAD R13, R2, R3, RZ ;  /* 0x00000003020d7224 */ /* 0x000fe400078e02ff */
[----:B---3--:R-:W-:-:S05]  /*00c0*/  IMAD R0, R5, UR4, R0 ;  /* 0x0000000405007c24 */ /* 0x008fca000f8e0200 */
[----:B------:R-:W-:-:S04]  /*00d0*/  IADD3 R3, PT, PT, R0, R13, RZ ;  /* 0x0000000d00037210 */ /* 0x000fc80007ffe0ff */
[----:B--2---:R-:W-:-:S13]  /*00e0*/  ISETP.GE.AND P0, PT, R3, UR7, PT ;  /* 0x0000000703007c0c */ /* 0x004fda000bf06270 */
[----:B------:R-:W-:Y:S05]  /*00f0*/  @P0 EXIT ;  /* 0x000000000000094d */ /* 0x000fea0003800000 */
[----:B------:R-:W0:Y:S01]  /*0100*/  LDC.64 R10, c[0x0][0x390] ;  /* 0x0000e400ff0a7b82 */ /* 0x000e220000000a00 */
[----:B------:R-:W-:Y:S01]  /*0110*/  ISETP.NE.AND P3, PT, R0, RZ, PT ;  /* 0x000000ff0000720c */ /* 0x000fe20003f65270 */
[----:B------:R-:W1:Y:S01]  /*0120*/  LDCU.64 UR4, c[0x0][0x358] ;  /* 0x00006b00ff0477ac */ /* 0x000e620008000a00 */
[----:B------:R-:W-:Y:S01]  /*0130*/  ISETP.NE.AND P1, PT, R2, RZ, PT ;  /* 0x000000ff0200720c */ /* 0x000fe20003f25270 */
[----:B------:R-:W2:Y:S04]  /*0140*/  LDCU UR6, c[0x0][0x398] ;  /* 0x00007300ff0677ac */ /* 0x000ea80008000800 */
[----:B------:R-:W3:Y:S06]  /*0150*/  LDC.64 R6, c[0x0][0x388] ;  /* 0x0000e200ff067b82 */ /* 0x000eec0000000a00 */
[----:B------:R-:W-:-:S02]  /*0160*/  @P3 IADD3 R13, PT, PT, R3, -0x1, RZ ;  /* 0xffffffff030d3810 */ /* 0x000fc40007ffe0ff */
[----:B0-----:R-:W-:Y:S02]  /*0170*/  IADD3 R11, PT, PT, R11, -0x1, RZ ;  /* 0xffffffff0b0b7810 */ /* 0x001fe40007ffe0ff */
[----:B------:R-:W-:Y:S02]  /*0180*/  IADD3 R5, PT, PT, R10, -0x1, RZ ;  /* 0xffffffff0a057810 */ /* 0x000fe40007ffe0ff */
[C---:B------:R-:W-:Y:S02]  /*0190*/  IADD3 R9, PT, PT, R3.reuse, -R10, RZ ;  /* 0x8000000a03097210 */ /* 0x040fe40007ffe0ff */
[----:B------:R-:W-:Y:S02]  /*01a0*/  ISETP.NE.AND P2, PT, R2, R11, PT ;  /* 0x0000000b0200720c */ /* 0x000fe40003f45270 */
[C---:B------:R-:W-:Y:S01]  /*01b0*/  ISETP.NE.AND P0, PT, R0.reuse, R5, PT ;  /* 0x000000050000720c */ /* 0x040fe20003f05270 */
[----:B---3--:R-:W-:Y:S01]  /*01c0*/  IMAD.WIDE R4, R3, 0x4, R6 ;  /* 0x0000000403047825 */ /* 0x008fe200078e0206 */
[----:B------:R-:W-:-:S02]  /*01d0*/  SEL R9, R0, R9, !P1 ;  /* 0x0000000900097207 */ /* 0x000fc40004800000 */
[----:B------:R-:W-:Y:S02]  /*01e0*/  SEL R11, R10, RZ, P2 ;  /* 0x000000ff0a0b7207 */ /* 0x000fe40001000000 */
[----:B------:R-:W-:Y:S01]  /*01f0*/  SEL R15, RZ, 0x4, !P0 ;  /* 0x00000004ff0f7807 */ /* 0x000fe20004000000 */
[----:B------:R-:W-:-:S03]  /*0200*/  IMAD.WIDE R8, R9, 0x4, R6 ;  /* 0x0000000409087825 */ /* 0x000fc600078e0206 */
[----:B------:R-:W-:Y:S01]  /*0210*/  IADD3 R12, P0, PT, R4, R15, RZ ;  /* 0x0000000f040c7210 */ /* 0x000fe20007f1e0ff */
[----:B------:R-:W-:Y:S01]  /*0220*/  IMAD.WIDE R10, R11, 0x4, R4 ;  /* 0x000000040b0a7825 */ /* 0x000fe200078e0204 */
[----:B------:R-:W0:Y:S01]  /*0230*/  LDC.64 R14, c[0x0][0x380] ;  /* 0x0000e000ff0e7b82 */ /* 0x000e220000000a00 */
[----:B-1----:R-:W3:Y:S02]  /*0240*/  LDG.E R8, desc[UR4][R8.64] ;  /* 0x0000000408087981 */ /* 0x002ee4000c1e1900 */
[----:B------:R-:W-:Y:S02]  /*0250*/  IMAD.WIDE R6, R13, 0x4, R6 ;  /* 0x000000040d067825 */ /* 0x000fe400078e0206 */
[----:B------:R-:W3:Y:S01]  /*0260*/  LDG.E R11, desc[UR4][R10.64] ;  /* 0x000000040a0b7981 */ /* 0x000ee2000c1e1900 */
[----:B------:R-:W-:-:S03]  /*0270*/  IADD3.X R13, PT, PT, RZ, R5, RZ, P0, !PT ;  /* 0x00000005ff0d7210 */ /* 0x000fc600007fe4ff */
[----:B------:R-:W4:Y:S04]  /*0280*/  LDG.E R7, desc[UR4][R6.64] ;  /* 0x0000000406077981 */ /* 0x000f28000c1e1900 */
[----:B------:R-:W5:Y:S04]  /*0290*/  LDG.E R13, desc[UR4][R12.64] ;  /* 0x000000040c0d7981 */ /* 0x000f68000c1e1900 */
[----:B------:R-:W2:Y:S01]  /*02a0*/  LDG.E R4, desc[UR4][R4.64] ;  /* 0x0000000404047981 */ /* 0x000ea2000c1e1900 */
[----:B0-----:R-:W-:-:S04]  /*02b0*/  IMAD.WIDE R2, R3, 0x4, R14 ;  /* 0x0000000403027825 */ /* 0x001fc800078e020e */
[----:B---3--:R-:W-:-:S04]  /*02c0*/  FADD R0, R8, R11 ;  /* 0x0000000b08007221 */ /* 0x008fc80000000000 */
[----:B----4-:R-:W-:-:S04]  /*02d0*/  FADD R0, R0, R7 ;  /* 0x0000000700007221 */ /* 0x010fc80000000000 */
[----:B-----5:R-:W-:-:S04]  /*02e0*/  FADD R17, R0, R13 ;  /* 0x0000000d00117221 */ /* 0x020fc80000000000 */
[----:B--2---:R-:W-:-:S04]  /*02f0*/  FFMA R17, R4, -4, R17 ;  /* 0xc080000004117823 */ /* 0x004fc80000000011 */
[----:B------:R-:W-:-:S05]  /*0300*/  FFMA R17, R17, UR6, R4 ;  /* 0x0000000611117c23 */ /* 0x000fca0008000004 */
[----:B------:R-:W-:Y:S01]  /*0310*/  STG.E desc[UR4][R2.64], R17 ;  /* 0x0000001102007986 */ /* 0x000fe2000c101904 */
[----:B------:R-:W-:Y:S05]  /*0320*/  EXIT ;  /* 0x000000000000794d */ /* 0x000fea0003800000 */
.L_x_0:
[----:B------:R-:W-:-:S00]  /*0330*/  BRA `(.L_x_0) ;  /* 0xfffffffc00fc7947 */ /* 0x000fc0000383ffff */
[----:B------:R-:W-:-:S00]  /*0340*/  NOP ;  /* 0x0000000000007918 */ /* 0x000fc00000000000 */
        /* <DEDUP_REMOVED lines=11> */
.L_x_2:


//--------------------- .text._Z17copy_const_kernelPfPKfi --------------------------
	.section	.text._Z17copy_const_kernelPfPKfi,"ax",@progbits
	.align	128
        .global         _Z17copy_const_kernelPfPKfi
        .type           _Z17copy_const_kernelPfPKfi,@function
        .size           _Z17copy_const_kernelPfPKfi,(.L_x_3 - _Z17copy_const_kernelPfPKfi)
        .other          _Z17copy_const_kernelPfPKfi,@"STO_CUDA_ENTRY STV_DEFAULT"
_Z17copy_const_kernelPfPKfi:
.text._Z17copy_const_kernelPfPKfi:
[----:B------:R-:W-:Y:S01]  /*0000*/  LDC R1, c[0x0][0x37c] ;  /* 0x0000df00ff017b82 */ /* 0x000fe20000000800 */
[----:B------:R-:W0:Y:S01]  /*0010*/  S2R R0, SR_TID.Y ;  /* 0x0000000000007919 */ /* 0x000e220000002200 */
[----:B------:R-:W1:Y:S06]  /*0020*/  LDCU UR5, c[0x0][0x360] ;  /* 0x00006c00ff0577ac */ /* 0x000e6c0008000800 */
[----:B------:R-:W0:Y:S01]  /*0030*/  S2UR UR6, SR_CTAID.Y ;  /* 0x00000000000679c3 */ /* 0x000e220000002600 */
[----:B------:R-:W1:Y:S01]  /*0040*/  S2R R5, SR_TID.X ;  /* 0x0000000000057919 */ /* 0x000e620000002100 */
[----:B------:R-:W2:Y:S06]  /*0050*/  LDCU UR7, c[0x0][0x390] ;  /* 0x00007200ff0777ac */ /* 0x000eac0008000800 */
[----:B------:R-:W0:Y:S08]  /*0060*/  LDC R3, c[0x0][0x364] ;  /* 0x0000d900ff037b82 */ /* 0x000e300000000800 */
[----:B------:R-:W3:Y:S08]  /*0070*/  S2UR UR4, SR_CTAID.X ;  /* 0x00000000000479c3 */ /* 0x000ef00000002500 */
[----:B------:R-:W3:Y:S01]  /*0080*/  LDC R7, c[0x0][0x370] ;  /* 0x0000dc00ff077b82 */ /* 0x000ee20000000800 */
[----:B0-----:R-:W-:-:S04]  /*0090*/  IMAD R0, R3, UR6, R0 ;  /* 0x0000000603007c24 */ /* 0x001fc8000f8e0200 */
[----:B---3--:R-:W-:-:S04]  /*00a0*/  IMAD R0, R0, R7, UR4 ;  /* 0x0000000400007e24 */ /* 0x008fc8000f8e0207 */
[----:B-1----:R-:W-:-:S05]  /*00b0*/  IMAD R5, R0, UR5, R5 ;  /* 0x0000000500057c24 */ /* 0x002fca000f8e0205 */
[----:B--2---:R-:W-:-:S13]  /*00c0*/  ISETP.GE.AND P0, PT, R5, UR7, PT ;  /* 0x0000000705007c0c */ /* 0x004fda000bf06270 */
[----:B------:R-:W-:Y:S05]  /*00d0*/  @P0 EXIT ;  /* 0x000000000000094d */ /* 0x000fea0003800000 */
[----:B------:R-:W0:Y:S01]  /*00e0*/  LDC.64 R2, c[0x0][0x388] ;  /* 0x0000e200ff027b82 */ /* 0x000e220000000a00 */
[----:B------:R-:W1:Y:S01]  /*00f0*/  LDCU.64 UR4, c[0x0][0x358] ;  /* 0x00006b00ff0477ac */ /* 0x000e620008000a00 */
[----:B0-----:R-:W-:-:S05]  /*0100*/  IMAD.WIDE R2, R5, 0x4, R2 ;  /* 0x0000000405027825 */ /* 0x001fca00078e0202 */
[----:B-1----:R-:W2:Y:S02]  /*0110*/  LDG.E R7, desc[UR4][R2.64] ;  /* 0x0000000402077981 */ /* 0x002ea4000c1e1900 */
[----:B--2---:R-:W-:-:S13]  /*0120*/  FSETP.NEU.AND P0, PT, R7, RZ, PT ;  /* 0x000000ff0700720b */ /* 0x004fda0003f0d000 */
[----:B------:R-:W-:Y:S05]  /*0130*/  @!P0 EXIT ;  /* 0x000000000000894d */ /* 0x000fea0003800000 */
[----:B------:R-:W0:Y:S02]  /*0140*/  LDC.64 R2, c[0x0][0x380] ;  /* 0x0000e000ff027b82 */ /* 0x000e240000000a00 */
[----:B0-----:R-:W-:-:S05]  /*0150*/  IMAD.WIDE R2, R5, 0x4, R2 ;  /* 0x0000000405027825 */ /* 0x001fca00078e0202 */
[----:B------:R-:W-:Y:S01]  /*0160*/  STG.E desc[UR4][R2.64], R7 ;  /* 0x0000000702007986 */ /* 0x000fe2000c101904 */
[----:B------:R-:W-:Y:S05]  /*0170*/  EXIT ;  /* 0x000000000000794d */ /* 0x000fea0003800000 */
.L_x_1:
        /* <DEDUP_REMOVED lines=16> */
.L_x_3:


//--------------------- .nv.shared.reserved.0     --------------------------
	.section	.nv.shared.reserved.0,"aw",@nobits
	.weak		__nv_reservedSMEM_offset_0_alias
	.size		__nv_reservedSMEM_offset_0_alias, 0, 64
	.other		__nv_reservedSMEM_offset_0_alias,@"STO_CUDA_RESERVED_SHARED STV_DEFAULT"
__nv_reservedSMEM_offset_0_alias:
	.zero		0
	.zero		64


//--------------------- .nv.constant0._Z16update_2D_kernelPfS_iifi --------------------------
	.section	.nv.constant0._Z16update_2D_kernelPfS_iifi,"a",@progbits
	.sectionflags	@""
	.align	4
.nv.constant0._Z16update_2D_kernelPfS_iifi:
	.zero		928


//--------------------- .nv.constant0._Z17copy_const_kernelPfPKfi --------------------------
	.section	.nv.constant0._Z17copy_const_kernelPfPKfi,"a",@progbits
	.sectionflags	@""
	.align	4
.nv.constant0._Z17copy_const_kernelPfPKfi:
	.zero		916


//--------------------- SYMBOLS --------------------------

	.type		.nv.reservedSmem.offset0,@object
	.size		.nv.reservedSmem.offset0,0x4
